//
// Generated by NVIDIA NVVM Compiler
//
// Compiler Build ID: CL-36424714
// Cuda compilation tools, release 13.0, V13.0.88
// Based on NVVM 20.0.0
//

.version 9.0
.target sm_100
.address_size 64

	// .globl	_Z13test_ldmatrixP6__halfS0_
.extern .func  (.param .b32 func_retval0) vprintf
(
	.param .b64 vprintf_param_0,
	.param .b64 vprintf_param_1
)
;
// _ZZ13test_ldmatrixP6__halfS0_E4smem has been demoted
.global .align 1 .b8 $str[12] = {82, 48, 58, 32, 37, 102, 32, 32, 37, 102, 10};
.global .align 1 .b8 $str$1[12] = {82, 49, 58, 32, 37, 102, 32, 32, 37, 102, 10};
.global .align 1 .b8 $str$2[12] = {82, 50, 58, 32, 37, 102, 32, 32, 37, 102, 10};
.global .align 1 .b8 $str$3[12] = {82, 51, 58, 32, 37, 102, 32, 32, 37, 102, 10};

.visible .entry _Z13test_ldmatrixP6__halfS0_(
	.param .u64 .ptr .align 1 _Z13test_ldmatrixP6__halfS0__param_0,
	.param .u64 .ptr .align 1 _Z13test_ldmatrixP6__halfS0__param_1
)
{
	.local .align 16 .b8 	__local_depot0[16];
	.reg .b64 	%SP;
	.reg .b64 	%SPL;
	.reg .pred 	%p<2>;
	.reg .b16 	%rs<9>;
	.reg .b32 	%r<22>;
	.reg .b32 	%f<13>;
	.reg .b64 	%rd<21>;
	.reg .b64 	%fd<9>;
	// demoted variable
	.shared .align 2 .b8 _ZZ13test_ldmatrixP6__halfS0_E4smem[512];
	mov.u64 	%SPL, __local_depot0;
	cvta.local.u64 	%SP, %SPL;
	ld.param.u64 	%rd2, [_Z13test_ldmatrixP6__halfS0__param_0];
	ld.param.u64 	%rd3, [_Z13test_ldmatrixP6__halfS0__param_1];
	cvta.to.global.u64 	%rd4, %rd3;
	cvta.to.global.u64 	%rd5, %rd2;
	mov.u32 	%r9, %tid.x;
	shl.b32 	%r10, %r9, 3;
	shl.b32 	%r11, %r9, 4;
	mov.u32 	%r12, _ZZ13test_ldmatrixP6__halfS0_E4smem;
	add.s32 	%r13, %r12, %r11;
	mul.wide.u32 	%rd6, %r10, 2;
	add.s64 	%rd7, %rd5, %rd6;
	ld.global.v4.f32 	{%f1, %f2, %f3, %f4}, [%rd7];
	st.shared.v4.f32 	[%r13], {%f1, %f2, %f3, %f4};
	cvt.u64.u32 	%rd8, %r12;
	cvta.shared.u64 	%rd9, %rd8;
	add.s64 	%rd1, %rd9, %rd6;
	// begin inline asm
	ldmatrix.sync.aligned.m8n8.x4.b16 {%r5, %r6, %r7, %r8}, [%rd1];
	
	// end inline asm
	add.s64 	%rd10, %rd4, %rd6;
	st.global.u32 	[%rd10], %r5;
	st.global.u32 	[%rd10+4], %r6;
	st.global.u32 	[%rd10+8], %r7;
	st.global.u32 	[%rd10+12], %r8;
	setp.ne.s32 	%p1, %r9, 0;
	@%p1 bra 	$L__BB0_2;
	add.u64 	%rd11, %SP, 0;
	add.u64 	%rd12, %SPL, 0;
	mov.b32 	{%rs1, %rs2}, %r5;
	// begin inline asm
	{  cvt.f32.f16 %f5, %rs1;}

	// end inline asm
	cvt.f64.f32 	%fd1, %f5;
	// begin inline asm
	{  cvt.f32.f16 %f6, %rs2;}

	// end inline asm
	cvt.f64.f32 	%fd2, %f6;
	st.local.v2.f64 	[%rd12], {%fd1, %fd2};
	mov.u64 	%rd13, $str;
	cvta.global.u64 	%rd14, %rd13;
	{ // callseq 0, 0
	.param .b64 param0;
	st.param.b64 	[param0], %rd14;
	.param .b64 param1;
	st.param.b64 	[param1], %rd11;
	.param .b32 retval0;
	call.uni (retval0), 
	vprintf, 
	(
	param0, 
	param1
	);
	ld.param.b32 	%r14, [retval0];
	} // callseq 0
	mov.b32 	{%rs3, %rs4}, %r6;
	// begin inline asm
	{  cvt.f32.f16 %f7, %rs3;}

	// end inline asm
	cvt.f64.f32 	%fd3, %f7;
	// begin inline asm
	{  cvt.f32.f16 %f8, %rs4;}

	// end inline asm
	cvt.f64.f32 	%fd4, %f8;
	st.local.v2.f64 	[%rd12], {%fd3, %fd4};
	mov.u64 	%rd15, $str$1;
	cvta.global.u64 	%rd16, %rd15;
	{ // callseq 1, 0
	.param .b64 param0;
	st.param.b64 	[param0], %rd16;
	.param .b64 param1;
	st.param.b64 	[param1], %rd11;
	.param .b32 retval0;
	call.uni (retval0), 
	vprintf, 
	(
	param0, 
	param1
	);
	ld.param.b32 	%r16, [retval0];
	} // callseq 1
	mov.b32 	{%rs5, %rs6}, %r7;
	// begin inline asm
	{  cvt.f32.f16 %f9, %rs5;}

	// end inline asm
	cvt.f64.f32 	%fd5, %f9;
	// begin inline asm
	{  cvt.f32.f16 %f10, %rs6;}

	// end inline asm
	cvt.f64.f32 	%fd6, %f10;
	st.local.v2.f64 	[%rd12], {%fd5, %fd6};
	mov.u64 	%rd17, $str$2;
	cvta.global.u64 	%rd18, %rd17;
	{ // callseq 2, 0
	.param .b64 param0;
	st.param.b64 	[param0], %rd18;
	.param .b64 param1;
	st.param.b64 	[param1], %rd11;
	.param .b32 retval0;
	call.uni (retval0), 
	vprintf, 
	(
	param0, 
	param1
	);
	ld.param.b32 	%r18, [retval0];
	} // callseq 2
	mov.b32 	{%rs7, %rs8}, %r8;
	// begin inline asm
	{  cvt.f32.f16 %f11, %rs7;}

	// end inline asm
	cvt.f64.f32 	%fd7, %f11;
	// begin inline asm
	{  cvt.f32.f16 %f12, %rs8;}

	// end inline asm
	cvt.f64.f32 	%fd8, %f12;
	st.local.v2.f64 	[%rd12], {%fd7, %fd8};
	mov.u64 	%rd19, $str$3;
	cvta.global.u64 	%rd20, %rd19;
	{ // callseq 3, 0
	.param .b64 param0;
	st.param.b64 	[param0], %rd20;
	.param .b64 param1;
	st.param.b64 	[param1], %rd11;
	.param .b32 retval0;
	call.uni (retval0), 
	vprintf, 
	(
	param0, 
	param1
	);
	ld.param.b32 	%r20, [retval0];
	} // callseq 3
$L__BB0_2:
	ret;

}


// ===== COMPILED SASS (sm_100) =====

	.target	sm_100

	.elftype	@"ET_EXEC"


//--------------------- .note.nv.tkinfo           --------------------------
	.section	.note.nv.tkinfo,"",@"SHT_NOTE"
	.sectionflags	@"SHF_NOTE_NV_TKINFO"
	.tkinfo
        /*0018*/ 	.word	0x00000002
        /*0030*/ 	.string	""
        /*0030*/ 	.string	"ptxas"
        /*0030*/ 	.string	"Cuda compilation tools, release 13.0, V13.0.88"
        /*0030*/ 	.string	"Build cuda_13.0.r13.0/compiler.36424714_0"
        /*0030*/ 	.string	"-arch sm_100 -m 64 "



//--------------------- .note.nv.cuinfo           --------------------------
	.section	.note.nv.cuinfo,"",@"SHT_NOTE"
	.sectionflags	@"SHF_NOTE_NV_CUINFO"
        /*0018*/ 	.short	0x0002
        /*001a*/ 	.short	0x0064
        /*001c*/ 	.short	0x0082
	.zero		2


//--------------------- .nv.info                  --------------------------
	.section	.nv.info,"",@"SHT_CUDA_INFO"
	.align	4


	//----- nvinfo : EIATTR_REGCOUNT
	.align		4
        /*0000*/ 	.byte	0x04, 0x2f
        /*0002*/ 	.short	(.L_5 - .L_4)
	.align		4
.L_4:
        /*0004*/ 	.word	index@(_Z13test_ldmatrixP6__halfS0_)
        /*0008*/ 	.word	0x0000001a


	//----- nvinfo : EIATTR_FRAME_SIZE
	.align		4
.L_5:
        /*000c*/ 	.byte	0x04, 0x11
        /*000e*/ 	.short	(.L_7 - .L_6)
	.align		4
.L_6:
        /*0010*/ 	.word	index@(_Z13test_ldmatrixP6__halfS0_)
        /*0014*/ 	.word	0x00000010


	//----- nvinfo : EIATTR_MIN_STACK_SIZE
	.align		4
.L_7:
        /*0018*/ 	.byte	0x04, 0x12
        /*001a*/ 	.short	(.L_9 - .L_8)
	.align		4
.L_8:
        /*001c*/ 	.word	index@(_Z13test_ldmatrixP6__halfS0_)
        /*0020*/ 	.word	0x00000010
.L_9:


//--------------------- .nv.compat                --------------------------
	.section	.nv.compat,"",@"SHT_CUDA_COMPAT_INFO"
	.align	4
        /*0000*/ 	.byte	0x02, 0x09, 0x00, 0x00, 0x02, 0x02, 0x01, 0x00, 0x02, 0x05, 0x05, 0x00, 0x03, 0x07, 0x01, 0x01
        /*0010*/ 	.byte	0x02, 0x03, 0x00, 0x00, 0x02, 0x06, 0x01, 0x00, 0x04, 0x0b, 0x08, 0x00, 0x09, 0x00, 0x00, 0x00
        /*0020*/ 	.byte	0x00, 0x00, 0x00, 0x00


//--------------------- .nv.info._Z13test_ldmatrixP6__halfS0_ --------------------------
	.section	.nv.info._Z13test_ldmatrixP6__halfS0_,"",@"SHT_CUDA_INFO"
	.sectionflags	@""
	.align	4


	//----- nvinfo : EIATTR_CUDA_API_VERSION
	.align		4
        /*0000*/ 	.byte	0x04, 0x37
        /*0002*/ 	.short	(.L_11 - .L_10)
.L_10:
        /*0004*/ 	.word	0x00000082


	//----- nvinfo : EIATTR_KPARAM_INFO
	.align		4
.L_11:
        /*0008*/ 	.byte	0x04, 0x17
        /*000a*/ 	.short	(.L_13 - .L_12)
.L_12:
        /*000c*/ 	.word	0x00000000
        /*0010*/ 	.short	0x0001
        /*0012*/ 	.short	0x0008
        /*0014*/ 	.byte	0x00, 0xf5, 0x21, 0x00


	//----- nvinfo : EIATTR_KPARAM_INFO
	.align		4
.L_13:
        /*0018*/ 	.byte	0x04, 0x17
        /*001a*/ 	.short	(.L_15 - .L_14)
.L_14:
        /*001c*/ 	.word	0x00000000
        /*0020*/ 	.short	0x0000
        /*0022*/ 	.short	0x0000
        /*0024*/ 	.byte	0x00, 0xf5, 0x21, 0x00


	//----- nvinfo : EIATTR_SPARSE_MMA_MASK
	.align		4
.L_15:
        /*0028*/ 	.byte	0x03, 0x50
        /*002a*/ 	.short	0x0000


	//----- nvinfo : EIATTR_MAXREG_COUNT
	.align		4
        /*002c*/ 	.byte	0x03, 0x1b
        /*002e*/ 	.short	0x00ff


	//----- nvinfo : EIATTR_EXTERNS
	.align		4
        /*0030*/ 	.byte	0x04, 0x0f
        /*0032*/ 	.short	(.L_17 - .L_16)


	//   ....[0]....
	.align		4
.L_16:
        /*0034*/ 	.word	index@(vprintf)


	//----- nvinfo : EIATTR_MERCURY_ISA_VERSION
	.align		4
.L_17:
        /*0038*/ 	.byte	0x03, 0x5f
        /*003a*/ 	.short	0x0101


	//----- nvinfo : EIATTR_VRC_CTA_INIT_COUNT
	.align		4
        /*003c*/ 	.byte	0x02, 0x4a
	.zero		1
	.zero		1


	//----- nvinfo : EIATTR_SYSCALL_OFFSETS
	.align		4
        /*0040*/ 	.byte	0x04, 0x46
        /*0042*/ 	.short	(.L_19 - .L_18)


	//   ....[0]....
.L_18:
        /*0044*/ 	.word	0x000002c0


	//   ....[1]....
        /*0048*/ 	.word	0x00000390


	//   ....[2]....
        /*004c*/ 	.word	0x00000460


	//   ....[3]....
        /*0050*/ 	.word	0x00000530


	//----- nvinfo : EIATTR_EXIT_INSTR_OFFSETS
	.align		4
.L_19:
        /*0054*/ 	.byte	0x04, 0x1c
        /*0056*/ 	.short	(.L_21 - .L_20)


	//   ....[0]....
.L_20:
        /*0058*/ 	.word	0x000001e0


	//   ....[1]....
        /*005c*/ 	.word	0x00000540


	//----- nvinfo : EIATTR_CRS_STACK_SIZE
	.align		4
.L_21:
        /*0060*/ 	.byte	0x04, 0x1e
        /*0062*/ 	.short	(.L_23 - .L_22)
.L_22:
        /*0064*/ 	.word	0x00000000


	//----- nvinfo : EIATTR_CBANK_PARAM_SIZE
	.align		4
.L_23:
        /*0068*/ 	.byte	0x03, 0x19
        /*006a*/ 	.short	0x0010


	//----- nvinfo : EIATTR_PARAM_CBANK
	.align		4
        /*006c*/ 	.byte	0x04, 0x0a
        /*006e*/ 	.short	(.L_25 - .L_24)
	.align		4
.L_24:
        /*0070*/ 	.word	index@(.nv.constant0._Z13test_ldmatrixP6__halfS0_)
        /*0074*/ 	.short	0x0380
        /*0076*/ 	.short	0x0010


	//----- nvinfo : EIATTR_SW_WAR
	.align		4
.L_25:
        /*0078*/ 	.byte	0x04, 0x36
        /*007a*/ 	.short	(.L_27 - .L_26)
.L_26:
        /*007c*/ 	.word	0x00000008
.L_27:


//--------------------- .nv.callgraph             --------------------------
	.section	.nv.callgraph,"",@"SHT_CUDA_CALLGRAPH"
	.align	4
	.sectionentsize	8
	.align		4
        /*0000*/ 	.word	0x00000000
	.align		4
        /*0004*/ 	.word	0xffffffff
	.align		4
        /*0008*/ 	.word	index@(_Z13test_ldmatrixP6__halfS0_)
	.align		4
        /*000c*/ 	.word	index@(vprintf)
	.align		4
        /*0010*/ 	.word	0x00000000
	.align		4
        /*0014*/ 	.word	0xfffffffe
	.align		4
        /*0018*/ 	.word	0x00000000
	.align		4
        /*001c*/ 	.word	0xfffffffd
	.align		4
        /*0020*/ 	.word	0x00000000
	.align		4
        /*0024*/ 	.word	0xfffffffc


//--------------------- .nv.constant4             --------------------------
	.section	.nv.constant4,"a",@progbits
	.align	8
	.align		8
.nv.constant4:
        /*0000*/ 	.dword	vprintf
	.align		8
        /*0008*/ 	.dword	$str
	.align		8
        /*0010*/ 	.dword	$str$1
	.align		8
        /*0018*/ 	.dword	$str$2
	.align		8
        /*0020*/ 	.dword	$str$3


//--------------------- .text._Z13test_ldmatrixP6__halfS0_ --------------------------
	.section	.text._Z13test_ldmatrixP6__halfS0_,"ax",@progbits
	.align	128
        .global         _Z13test_ldmatrixP6__halfS0_
        .type           _Z13test_ldmatrixP6__halfS0_,@function
        .size           _Z13test_ldmatrixP6__halfS0_,(.L_x_5 - _Z13test_ldmatrixP6__halfS0_)
        .other          _Z13test_ldmatrixP6__halfS0_,@"STO_CUDA_ENTRY STV_DEFAULT"
_Z13test_ldmatrixP6__halfS0_:
.text._Z13test_ldmatrixP6__halfS0_:
[----:B------:R-:W0:Y:S01]  /*0000*/  LDC R1, c[0x0][0x37c] ;  /* 0x0000df00ff017b82 */ /* 0x000e220000000800 */
[----:B------:R-:W1:Y:S07]  /*0010*/  S2R R13, SR_TID.X ;  /* 0x00000000000d7919 */ /* 0x000e6e0000002100 */
[----:B------:R-:W2:Y:S01]  /*0020*/  LDC.64 R4, c[0x0][0x380] ;  /* 0x0000e000ff047b82 */ /* 0x000ea20000000a00 */
[----:B------:R-:W3:Y:S01]  /*0030*/  LDCU.64 UR4, c[0x0][0x358] ;  /* 0x00006b00ff0477ac */ /* 0x000ee20008000a00 */
[----:B0-----:R-:W-:-:S02]  /*0040*/  VIADD R1, R1, 0xfffffff0 ;  /* 0xfffffff001017836 */ /* 0x001fc40000000000 */
[----:B-1----:R-:W-:-:S04]  /*0050*/  IMAD.SHL.U32 R9, R13, 0x8, RZ ;  /* 0x000000080d097824 */ /* 0x002fc800078e00ff */
[----:B--2---:R-:W-:-:S06]  /*0060*/  IMAD.WIDE.U32 R4, R9, 0x2, R4 ;  /* 0x0000000209047825 */ /* 0x004fcc00078e0004 */
[----:B---3--:R-:W2:Y:S01]  /*0070*/  LDG.E.128 R4, desc[UR4][R4.64] ;  /* 0x0000000404047981 */ /* 0x008ea2000c1e1d00 */
[----:B------:R-:W-:Y:S01]  /*0080*/  MOV R0, 0x400 ;  /* 0x0000040000007802 */ /* 0x000fe20000000f00 */
[----:B------:R-:W0:Y:S01]  /*0090*/  LDCU UR6, c[0x0][0x2f8] ;  /* 0x00005f00ff0677ac */ /* 0x000e220008000800 */
[----:B------:R-:W-:Y:S01]  /*00a0*/  ISETP.NE.AND P0, PT, R13, RZ, PT ;  /* 0x000000ff0d00720c */ /* 0x000fe20003f05270 */
[----:B------:R-:W1:Y:S01]  /*00b0*/  S2R R3, SR_CgaCtaId ;  /* 0x0000000000037919 */ /* 0x000e620000008800 */
[----:B------:R-:W3:Y:S01]  /*00c0*/  LDCU UR7, c[0x0][0x2fc] ;  /* 0x00005f80ff0777ac */ /* 0x000ee20008000800 */
[----:B------:R-:W4:Y:S01]  /*00d0*/  S2R R11, SR_SWINHI ;  /* 0x00000000000b7919 */ /* 0x000f220000002f00 */
[----:B0-----:R-:W-:-:S05]  /*00e0*/  IADD3 R22, P1, PT, R1, UR6, RZ ;  /* 0x0000000601167c10 */ /* 0x001fca000ff3e0ff */
[----:B---3--:R-:W-:Y:S01]  /*00f0*/  IMAD.X R23, RZ, RZ, UR7, P1 ;  /* 0x00000007ff177e24 */ /* 0x008fe200088e06ff */
[----:B-1----:R-:W-:-:S04]  /*0100*/  LEA R0, R3, R0, 0x18 ;  /* 0x0000000003007211 */ /* 0x002fc800078ec0ff */
[-C--:B------:R-:W-:Y:S02]  /*0110*/  MOV R2, R0.reuse ;  /* 0x0000000000027202 */ /* 0x080fe40000000f00 */
[----:B----4-:R-:W-:Y:S02]  /*0120*/  MOV R3, R11 ;  /* 0x0000000b00037202 */ /* 0x010fe40000000f00 */
[----:B------:R-:W-:Y:S01]  /*0130*/  LEA R0, R13, R0, 0x4 ;  /* 0x000000000d007211 */ /* 0x000fe200078e20ff */
[----:B------:R-:W-:-:S05]  /*0140*/  IMAD.WIDE.U32 R2, R9, 0x2, R2 ;  /* 0x0000000209027825 */ /* 0x000fca00078e0002 */
[----:B------:R-:W-:Y:S02]  /*0150*/  MOV R16, R2 ;  /* 0x0000000200107202 */ /* 0x000fe40000000f00 */
[----:B------:R-:W0:Y:S02]  /*0160*/  LDC.64 R2, c[0x0][0x388] ;  /* 0x0000e200ff027b82 */ /* 0x000e240000000a00 */
[----:B0-----:R-:W-:Y:S01]  /*0170*/  IMAD.WIDE.U32 R2, R9, 0x2, R2 ;  /* 0x0000000209027825 */ /* 0x001fe200078e0002 */
[----:B--2---:R-:W-:Y:S04]  /*0180*/  STS.128 [R0], R4 ;  /* 0x0000000400007388 */ /* 0x004fe80000000c00 */
[----:B------:R-:W0:Y:S04]  /*0190*/  LDSM.16.M88.4 R16, [R16] ;  /* 0x000000001010783b */ /* 0x000e280000000200 */
[----:B0-----:R0:W-:Y:S04]  /*01a0*/  STG.E desc[UR4][R2.64], R16 ;  /* 0x0000001002007986 */ /* 0x0011e8000c101904 */
[----:B------:R0:W-:Y:S04]  /*01b0*/  STG.E desc[UR4][R2.64+0x4], R17 ;  /* 0x0000041102007986 */ /* 0x0001e8000c101904 */
[----:B------:R0:W-:Y:S04]  /*01c0*/  STG.E desc[UR4][R2.64+0x8], R18 ;  /* 0x0000081202007986 */ /* 0x0001e8000c101904 */
[----:B------:R0:W-:Y:S01]  /*01d0*/  STG.E desc[UR4][R2.64+0xc], R19 ;  /* 0x00000c1302007986 */ /* 0x0001e2000c101904 */
[----:B------:R-:W-:Y:S05]  /*01e0*/  @P0 EXIT ;  /* 0x000000000000094d */ /* 0x000fea0003800000 */
[--C-:B------:R-:W-:Y:S01]  /*01f0*/  HADD2.F32 R8, -RZ, R16.reuse.H0_H0 ;  /* 0x20000010ff087230 */ /* 0x100fe20000004100 */
[----:B------:R-:W1:Y:S01]  /*0200*/  LDCU.64 UR4, c[0x4][0x8] ;  /* 0x01000100ff0477ac */ /* 0x000e620008000a00 */
[----:B------:R-:W-:Y:S01]  /*0210*/  HADD2.F32 R10, -RZ, R16.H1_H1 ;  /* 0x30000010ff0a7230 */ /* 0x000fe20000004100 */
[----:B0-----:R-:W-:Y:S01]  /*0220*/  MOV R16, 0x0 ;  /* 0x0000000000107802 */ /* 0x001fe20000000f00 */
[----:B------:R-:W-:Y:S01]  /*0230*/  IMAD.MOV.U32 R7, RZ, RZ, R23 ;  /* 0x000000ffff077224 */ /* 0x000fe200078e0017 */
[----:B------:R-:W-:Y:S01]  /*0240*/  MOV R6, R22 ;  /* 0x0000001600067202 */ /* 0x000fe20000000f00 */
[----:B------:R-:W-:Y:S01]  /*0250*/  F2F.F64.F32 R8, R8 ;  /* 0x0000000800087310 */ /* 0x000fe20000201800 */
[----:B------:R0:W2:Y:S07]  /*0260*/  LDC.64 R2, c[0x4][R16] ;  /* 0x0100000010027b82 */ /* 0x0000ae0000000a00 */
[----:B------:R-:W3:Y:S01]  /*0270*/  F2F.F64.F32 R10, R10 ;  /* 0x0000000a000a7310 */ /* 0x000ee20000201800 */
[----:B-1----:R-:W-:Y:S01]  /*0280*/  MOV R4, UR4 ;  /* 0x0000000400047c02 */ /* 0x002fe20008000f00 */
[----:B------:R-:W-:Y:S01]  /*0290*/  IMAD.U32 R5, RZ, RZ, UR5 ;  /* 0x00000005ff057e24 */ /* 0x000fe2000f8e00ff */
[----:B---3--:R0:W-:Y:S06]  /*02a0*/  STL.128 [R1], R8 ;  /* 0x0000000801007387 */ /* 0x0081ec0000100c00 */
[----:B------:R-:W-:-:S07]  /*02b0*/  LEPC R20, `(.L_x_0) ;  /* 0x000000001014794e */ /* 0x000fce0000000000 */
[----:B0-2---:R-:W-:Y:S05]  /*02c0*/  CALL.ABS.NOINC R2 ;  /* 0x0000000002007343 */ /* 0x005fea0003c00000 */
.L_x_0:
[--C-:B------:R-:W-:Y:S01]  /*02d0*/  HADD2.F32 R8, -RZ, R17.reuse.H0_H0 ;  /* 0x20000011ff087230 */ /* 0x100fe20000004100 */
[----:B------:R0:W1:Y:S01]  /*02e0*/  LDC.64 R2, c[0x4][R16] ;  /* 0x0100000010027b82 */ /* 0x0000620000000a00 */
[----:B------:R-:W-:Y:S01]  /*02f0*/  HADD2.F32 R10, -RZ, R17.H1_H1 ;  /* 0x30000011ff0a7230 */ /* 0x000fe20000004100 */
[----:B------:R-:W2:Y:S01]  /*0300*/  LDCU.64 UR4, c[0x4][0x10] ;  /* 0x01000200ff0477ac */ /* 0x000ea20008000a00 */
[----:B------:R-:W-:Y:S01]  /*0310*/  MOV R6, R22 ;  /* 0x0000001600067202 */ /* 0x000fe20000000f00 */
[----:B------:R-:W-:Y:S01]  /*0320*/  IMAD.MOV.U32 R7, RZ, RZ, R23 ;  /* 0x000000ffff077224 */ /* 0x000fe200078e0017 */
[----:B------:R-:W-:Y:S08]  /*0330*/  F2F.F64.F32 R8, R8 ;  /* 0x0000000800087310 */ /* 0x000ff00000201800 */
[----:B------:R-:W3:Y:S01]  /*0340*/  F2F.F64.F32 R10, R10 ;  /* 0x0000000a000a7310 */ /* 0x000ee20000201800 */
[----:B--2---:R-:W-:Y:S01]  /*0350*/  MOV R4, UR4 ;  /* 0x0000000400047c02 */ /* 0x004fe20008000f00 */
[----:B------:R-:W-:Y:S01]  /*0360*/  IMAD.U32 R5, RZ, RZ, UR5 ;  /* 0x00000005ff057e24 */ /* 0x000fe2000f8e00ff */
[----:B---3--:R0:W-:Y:S06]  /*0370*/  STL.128 [R1], R8 ;  /* 0x0000000801007387 */ /* 0x0081ec0000100c00 */
[----:B------:R-:W-:-:S07]  /*0380*/  LEPC R20, `(.L_x_1) ;  /* 0x000000001014794e */ /* 0x000fce0000000000 */
[----:B01----:R-:W-:Y:S05]  /*0390*/  CALL.ABS.NOINC R2 ;  /* 0x0000000002007343 */ /* 0x003fea0003c00000 */
.L_x_1:
        /* <DEDUP_REMOVED lines=13> */
.L_x_2:
[--C-:B------:R-:W-:Y:S01]  /*0470*/  HADD2.F32 R10, -RZ, R19.reuse.H1_H1 ;  /* 0x30000013ff0a7230 */ /* 0x100fe20000004100 */
[----:B------:R-:W0:Y:S01]  /*0480*/  LDC.64 R16, c[0x4][R16] ;  /* 0x0100000010107b82 */ /* 0x000e220000000a00 */
[----:B------:R-:W-:Y:S01]  /*0490*/  HADD2.F32 R0, -RZ, R19.H0_H0 ;  /* 0x20000013ff007230 */ /* 0x000fe20000004100 */
[----:B------:R-:W1:Y:S01]  /*04a0*/  LDCU.64 UR4, c[0x4][0x20] ;  /* 0x01000400ff0477ac */ /* 0x000e620008000a00 */
[----:B------:R-:W-:Y:S02]  /*04b0*/  MOV R6, R22 ;  /* 0x0000001600067202 */ /* 0x000fe40000000f00 */
[----:B------:R-:W-:Y:S01]  /*04c0*/  F2F.F64.F32 R8, R0 ;  /* 0x0000000000087310 */ /* 0x000fe20000201800 */
[----:B------:R-:W-:-:S07]  /*04d0*/  MOV R7, R23 ;  /* 0x0000001700077202 */ /* 0x000fce0000000f00 */
[----:B------:R-:W2:Y:S01]  /*04e0*/  F2F.F64.F32 R10, R10 ;  /* 0x0000000a000a7310 */ /* 0x000ea20000201800 */
[----:B-1----:R-:W-:Y:S01]  /*04f0*/  MOV R4, UR4 ;  /* 0x0000000400047c02 */ /* 0x002fe20008000f00 */
[----:B------:R-:W-:Y:S01]  /*0500*/  IMAD.U32 R5, RZ, RZ, UR5 ;  /* 0x00000005ff057e24 */ /* 0x000fe2000f8e00ff */
[----:B--2---:R1:W-:Y:S06]  /*0510*/  STL.128 [R1], R8 ;  /* 0x0000000801007387 */ /* 0x0043ec0000100c00 */
[----:B------:R-:W-:-:S07]  /*0520*/  LEPC R20, `(.L_x_3) ;  /* 0x000000001014794e */ /* 0x000fce0000000000 */
[----:B01----:R-:W-:Y:S05]  /*0530*/  CALL.ABS.NOINC R16 ;  /* 0x0000000010007343 */ /* 0x003fea0003c00000 */
.L_x_3:
[----:B------:R-:W-:Y:S05]  /*0540*/  EXIT ;  /* 0x000000000000794d */ /* 0x000fea0003800000 */
.L_x_4:
[----:B------:R-:W-:-:S00]  /*0550*/  BRA `(.L_x_4) ;  /* 0xfffffffc00fc7947 */ /* 0x000fc0000383ffff */
[----:B------:R-:W-:-:S00]  /*0560*/  NOP ;  /* 0x0000000000007918 */ /* 0x000fc00000000000 */
        /* <DEDUP_REMOVED lines=9> */
.L_x_5:


//--------------------- .nv.global.init           --------------------------
	.section	.nv.global.init,"aw",@progbits
.nv.global.init:
	.type		$str$2,@object
	.size		$str$2,($str - $str$2)
$str$2:
        /*0000*/ 	.byte	0x52, 0x32, 0x3a, 0x20, 0x25, 0x66, 0x20, 0x20, 0x25, 0x66, 0x0a, 0x00
	.type		$str,@object
	.size		$str,($str$3 - $str)
$str:
        /*000c*/ 	.byte	0x52, 0x30, 0x3a, 0x20, 0x25, 0x66, 0x20, 0x20, 0x25, 0x66, 0x0a, 0x00
	.type		$str$3,@object
	.size		$str$3,($str$1 - $str$3)
$str$3:
        /*0018*/ 	.byte	0x52, 0x33, 0x3a, 0x20, 0x25, 0x66, 0x20, 0x20, 0x25, 0x66, 0x0a, 0x00
	.type		$str$1,@object
	.size		$str$1,(.L_1 - $str$1)
$str$1:
        /*0024*/ 	.byte	0x52, 0x31, 0x3a, 0x20, 0x25, 0x66, 0x20, 0x20, 0x25, 0x66, 0x0a, 0x00
.L_1:


//--------------------- .nv.shared._Z13test_ldmatrixP6__halfS0_ --------------------------
	.section	.nv.shared._Z13test_ldmatrixP6__halfS0_,"aw",@nobits
	.sectionflags	@""
	.align	2
.nv.shared._Z13test_ldmatrixP6__halfS0_:
	.zero		1536


//--------------------- .nv.shared.reserved.0     --------------------------
	.section	.nv.shared.reserved.0,"aw",@nobits
	.weak		__nv_reservedSMEM_offset_0_alias
	.size		__nv_reservedSMEM_offset_0_alias, 0, 64
	.other		__nv_reservedSMEM_offset_0_alias,@"STO_CUDA_RESERVED_SHARED STV_DEFAULT"
__nv_reservedSMEM_offset_0_alias:
	.zero		0
	.zero		64


//--------------------- .nv.constant0._Z13test_ldmatrixP6__halfS0_ --------------------------
	.section	.nv.constant0._Z13test_ldmatrixP6__halfS0_,"a",@progbits
	.sectionflags	@""
	.align	4
.nv.constant0._Z13test_ldmatrixP6__halfS0_:
	.zero		912


//--------------------- SYMBOLS --------------------------

	.type		.nv.reservedSmem.offset0,@object
	.size		.nv.reservedSmem.offset0,0x4
	.type		.nv.reservedSmem.cap,@object
	.size		.nv.reservedSmem.cap,0x4
	.type		vprintf,@function
